	.headerflags	@"EF_CUDA_TEXMODE_UNIFIED EF_CUDA_64BIT_ADDRESS EF_CUDA_ACCELERATORS EF_CUDA_SM90 EF_CUDA_VIRTUAL_SM(EF_CUDA_SM90)"
	.elftype	@"ET_EXEC"


//--------------------- .nv.info                  --------------------------
	.section	.nv.info,"",@"SHT_CUDA_INFO"
	.align	4


	//----- nvinfo : EIATTR_REGCOUNT
	.align		4
        /*0000*/ 	.byte	0x04, 0x2f
        /*0002*/ 	.short	(.L_3 - .L_2)
	.align		4
.L_2:
        /*0004*/ 	.word	index@(triton_poi_fused__native_batch_norm_legit_no_training_relu_8)
        /*0008*/ 	.word	0x00000011


	//----- nvinfo : EIATTR_MIN_STACK_SIZE
	.align		4
.L_3:
        /*000c*/ 	.byte	0x04, 0x12
        /*000e*/ 	.short	(.L_5 - .L_4)
	.align		4
.L_4:
        /*0010*/ 	.word	index@(triton_poi_fused__native_batch_norm_legit_no_training_relu_8)
        /*0014*/ 	.word	0x00000000


	//----- nvinfo : EIATTR_FRAME_SIZE
	.align		4
.L_5:
        /*0018*/ 	.byte	0x04, 0x11
        /*001a*/ 	.short	(.L_7 - .L_6)
	.align		4
.L_6:
        /*001c*/ 	.word	index@(triton_poi_fused__native_batch_norm_legit_no_training_relu_8)
        /*0020*/ 	.word	0x00000000


	//----- nvinfo : EIATTR_MIN_STACK_SIZE
	.align		4
.L_7:
        /*0024*/ 	.byte	0x04, 0x12
        /*0026*/ 	.short	(.L_9 - .L_8)
	.align		4
.L_8:
        /*0028*/ 	.word	index@(triton_poi_fused__native_batch_norm_legit_no_training_relu_8)
        /*002c*/ 	.word	0x00000000
.L_9:


//--------------------- .nv.info.triton_poi_fused__native_batch_norm_legit_no_training_relu_8 --------------------------
	.section	.nv.info.triton_poi_fused__native_batch_norm_legit_no_training_relu_8,"",@"SHT_CUDA_INFO"
	.sectionflags	@""
	.align	4


	//----- nvinfo : EIATTR_CUDA_API_VERSION
	.align		4
        /*0000*/ 	.byte	0x04, 0x37
        /*0002*/ 	.short	(.L_11 - .L_10)
.L_10:
        /*0004*/ 	.word	0x0000007c


	//----- nvinfo : EIATTR_KPARAM_INFO
	.align		4
.L_11:
        /*0008*/ 	.byte	0x04, 0x17
        /*000a*/ 	.short	(.L_13 - .L_12)
.L_12:
        /*000c*/ 	.word	0x00000000
        /*0010*/ 	.short	0x0006
        /*0012*/ 	.short	0x0030
        /*0014*/ 	.byte	0x00, 0xf0, 0x11, 0x00


	//----- nvinfo : EIATTR_KPARAM_INFO
	.align		4
.L_13:
        /*0018*/ 	.byte	0x04, 0x17
        /*001a*/ 	.short	(.L_15 - .L_14)
.L_14:
        /*001c*/ 	.word	0x00000000
        /*0020*/ 	.short	0x0005
        /*0022*/ 	.short	0x0028
        /*0024*/ 	.byte	0x00, 0xf4, 0x21, 0x00


	//----- nvinfo : EIATTR_KPARAM_INFO
	.align		4
.L_15:
        /*0028*/ 	.byte	0x04, 0x17
        /*002a*/ 	.short	(.L_17 - .L_16)
.L_16:
        /*002c*/ 	.word	0x00000000
        /*0030*/ 	.short	0x0004
        /*0032*/ 	.short	0x0020
        /*0034*/ 	.byte	0x00, 0xf4, 0x21, 0x00


	//----- nvinfo : EIATTR_KPARAM_INFO
	.align		4
.L_17:
        /*0038*/ 	.byte	0x04, 0x17
        /*003a*/ 	.short	(.L_19 - .L_18)
.L_18:
        /*003c*/ 	.word	0x00000000
        /*0040*/ 	.short	0x0003
        /*0042*/ 	.short	0x0018
        /*0044*/ 	.byte	0x00, 0xf4, 0x21, 0x00


	//----- nvinfo : EIATTR_KPARAM_INFO
	.align		4
.L_19:
        /*0048*/ 	.byte	0x04, 0x17
        /*004a*/ 	.short	(.L_21 - .L_20)
.L_20:
        /*004c*/ 	.word	0x00000000
        /*0050*/ 	.short	0x0002
        /*0052*/ 	.short	0x0010
        /*0054*/ 	.byte	0x00, 0xf4, 0x21, 0x00


	//----- nvinfo : EIATTR_KPARAM_INFO
	.align		4
.L_21:
        /*0058*/ 	.byte	0x04, 0x17
        /*005a*/ 	.short	(.L_23 - .L_22)
.L_22:
        /*005c*/ 	.word	0x00000000
        /*0060*/ 	.short	0x0001
        /*0062*/ 	.short	0x0008
        /*0064*/ 	.byte	0x00, 0xf4, 0x21, 0x00


	//----- nvinfo : EIATTR_KPARAM_INFO
	.align		4
.L_23:
        /*0068*/ 	.byte	0x04, 0x17
        /*006a*/ 	.short	(.L_25 - .L_24)
.L_24:
        /*006c*/ 	.word	0x00000000
        /*0070*/ 	.short	0x0000
        /*0072*/ 	.short	0x0000
        /*0074*/ 	.byte	0x00, 0xf4, 0x21, 0x00


	//----- nvinfo : EIATTR_SPARSE_MMA_MASK
	.align		4
.L_25:
        /*0078*/ 	.byte	0x03, 0x50
        /*007a*/ 	.short	0x0000


	//----- nvinfo : EIATTR_MAXREG_COUNT
	.align		4
        /*007c*/ 	.byte	0x03, 0x1b
        /*007e*/ 	.short	0x00ff


	//----- nvinfo : EIATTR_EXIT_INSTR_OFFSETS
	.align		4
        /*0080*/ 	.byte	0x04, 0x1c
        /*0082*/ 	.short	(.L_27 - .L_26)


	//   ....[0]....
.L_26:
        /*0084*/ 	.word	0x00000350


	//----- nvinfo : EIATTR_REQNTID
	.align		4
.L_27:
        /*0088*/ 	.byte	0x04, 0x10
        /*008a*/ 	.short	(.L_29 - .L_28)
.L_28:
        /*008c*/ 	.word	0x00000100
        /*0090*/ 	.word	0x00000001
        /*0094*/ 	.word	0x00000001


	//----- nvinfo : EIATTR_CBANK_PARAM_SIZE
	.align		4
.L_29:
        /*0098*/ 	.byte	0x03, 0x19
        /*009a*/ 	.short	0x0034


	//----- nvinfo : EIATTR_PARAM_CBANK
	.align		4
        /*009c*/ 	.byte	0x04, 0x0a
        /*009e*/ 	.short	(.L_31 - .L_30)
	.align		4
.L_30:
        /*00a0*/ 	.word	index@(.nv.constant0.triton_poi_fused__native_batch_norm_legit_no_training_relu_8)
        /*00a4*/ 	.short	0x0210
        /*00a6*/ 	.short	0x0034


	//----- nvinfo : EIATTR_SW_WAR
	.align		4
.L_31:
        /*00a8*/ 	.byte	0x04, 0x36
        /*00aa*/ 	.short	(.L_33 - .L_32)
.L_32:
        /*00ac*/ 	.word	0x00000008
.L_33:


//--------------------- .nv.callgraph             --------------------------
	.section	.nv.callgraph,"",@"SHT_CUDA_CALLGRAPH"
	.align	4
	.sectionentsize	8
	.align		4
        /*0000*/ 	.word	0x00000000
	.align		4
        /*0004*/ 	.word	0xffffffff
	.align		4
        /*0008*/ 	.word	0x00000000
	.align		4
        /*000c*/ 	.word	0xfffffffe
	.align		4
        /*0010*/ 	.word	0x00000000
	.align		4
        /*0014*/ 	.word	0xfffffffd
	.align		4
        /*0018*/ 	.word	0x00000000
	.align		4
        /*001c*/ 	.word	0xfffffffc


//--------------------- .nv.constant4             --------------------------
	.section	.nv.constant4,"a",@progbits
	.align	8
	.align		8
.nv.constant4:
        /*0000*/ 	.dword	_$_str
	.align		8
        /*0008*/ 	.dword	_$_str_$_2


//--------------------- .text.triton_poi_fused__native_batch_norm_legit_no_training_relu_8 --------------------------
	.section	.text.triton_poi_fused__native_batch_norm_legit_no_training_relu_8,"ax",@progbits
	.align	128
        .global         triton_poi_fused__native_batch_norm_legit_no_training_relu_8
        .type           triton_poi_fused__native_batch_norm_legit_no_training_relu_8,@function
        .size           triton_poi_fused__native_batch_norm_legit_no_training_relu_8,(.L_x_1 - triton_poi_fused__native_batch_norm_legit_no_training_relu_8)
        .other          triton_poi_fused__native_batch_norm_legit_no_training_relu_8,@"STO_CUDA_ENTRY STV_DEFAULT"
triton_poi_fused__native_batch_norm_legit_no_training_relu_8:
.text.triton_poi_fused__native_batch_norm_legit_no_training_relu_8:
[----:B------:R-:W-:Y:S01]  /*0000*/  LDC R1, c[0x0][0x28] ;  /* 0x00000a00ff017b82 */ /* 0x000fe20000000800 */
[----:B------:R-:W1:Y:S07]  /*0010*/  S2R R0, SR_TID.X ;  /* 0x0000000000007919 */ /* 0x000e6e0000002100 */
[----:B------:R-:W2:Y:S01]  /*0020*/  LDC.64 R6, c[0x0][0x220] ;  /* 0x00008800ff067b82 */ /* 0x000ea20000000a00 */
[----:B------:R-:W-:Y:S01]  /*0030*/  ULDC.64 UR4, c[0x0][0x208] ;  /* 0x0000820000047ab9 */ /* 0x000fe20000000a00 */
[----:B------:R-:W3:Y:S06]  /*0040*/  S2R R5, SR_CTAID.X ;  /* 0x0000000000057919 */ /* 0x000eec0000002500 */
[----:B------:R-:W4:Y:S08]  /*0050*/  LDC.64 R8, c[0x0][0x228] ;  /* 0x00008a00ff087b82 */ /* 0x000f300000000a00 */
[----:B------:R-:W5:Y:S01]  /*0060*/  LDC.64 R10, c[0x0][0x230] ;  /* 0x00008c00ff0a7b82 */ /* 0x000f620000000a00 */
[----:B-1----:R-:W-:-:S02]  /*0070*/  SHF.L.U32 R0, R0, 0x1, RZ ;  /* 0x0000000100007819 */ /* 0x002fc400000006ff */
[----:B---3--:R-:W-:Y:S02]  /*0080*/  SHF.R.S32.HI R3, RZ, 0x16, R5 ;  /* 0x00000016ff037819 */ /* 0x008fe40000011405 */
[----:B------:R-:W-:Y:S02]  /*0090*/  LOP3.LUT R0, R0, 0x1fe, RZ, 0xc0, !PT ;  /* 0x000001fe00007812 */ /* 0x000fe400078ec0ff */
[----:B------:R-:W-:Y:S02]  /*00a0*/  SGXT R3, R3, 0x1 ;  /* 0x000000010303781a */ /* 0x000fe40000000200 */
[----:B------:R-:W-:Y:S02]  /*00b0*/  LEA R0, R5, R0, 0x9 ;  /* 0x0000000005007211 */ /* 0x000fe400078e48ff */
[----:B------:R-:W1:Y:S02]  /*00c0*/  LDC.64 R4, c[0x0][0x218] ;  /* 0x00008600ff047b82 */ /* 0x000e640000000a00 */
[----:B------:R-:W-:-:S04]  /*00d0*/  LEA.HI R3, R3, R0, RZ, 0xa ;  /* 0x0000000003037211 */ /* 0x000fc800078f50ff */
[----:B------:R-:W-:-:S04]  /*00e0*/  SHF.R.S32.HI R3, RZ, 0xa, R3 ;  /* 0x0000000aff037819 */ /* 0x000fc80000011403 */
[----:B------:R-:W-:-:S04]  /*00f0*/  LEA.HI R2, R3, R3, RZ, 0x6 ;  /* 0x0000000303027211 */ /* 0x000fc800078f30ff */
[----:B------:R-:W-:-:S04]  /*0100*/  LOP3.LUT R2, R2, 0xffffffc0, RZ, 0xc0, !PT ;  /* 0xffffffc002027812 */ /* 0x000fc800078ec0ff */
[----:B------:R-:W-:Y:S02]  /*0110*/  IADD3 R13, R3, -R2, RZ ;  /* 0x80000002030d7210 */ /* 0x000fe40007ffe0ff */
[----:B------:R-:W3:Y:S03]  /*0120*/  LDC.64 R2, c[0x0][0x210] ;  /* 0x00008400ff027b82 */ /* 0x000ee60000000a00 */
[----:B--2---:R-:W-:-:S06]  /*0130*/  IMAD.WIDE R6, R13, 0x4, R6 ;  /* 0x000000040d067825 */ /* 0x004fcc00078e0206 */
[----:B------:R-:W2:Y:S01]  /*0140*/  LDG.E.EL R6, desc[UR4][R6.64] ;  /* 0x0000000406067981 */ /* 0x000ea2000c2e1900 */
[----:B-1----:R-:W-:-:S05]  /*0150*/  IMAD.WIDE R4, R13, 0x4, R4 ;  /* 0x000000040d047825 */ /* 0x002fca00078e0204 */
[----:B------:R1:W2:Y:S01]  /*0160*/  LDG.E.EL R12, desc[UR4][R4.64] ;  /* 0x00000004040c7981 */ /* 0x0002a2000c2e1900 */
[----:B---3--:R-:W-:Y:S01]  /*0170*/  IMAD.WIDE R2, R0, 0x4, R2 ;  /* 0x0000000400027825 */ /* 0x008fe200078e0202 */
[----:B------:R-:W-:Y:S01]  /*0180*/  HFMA2.MMA R14, -RZ, RZ, 1.625, 0 ;  /* 0x3e800000ff0e7435 */ /* 0x000fe200000001ff */
[----:B-1----:R-:W1:Y:S04]  /*0190*/  LDC.64 R4, c[0x0][0x238] ;  /* 0x00008e00ff047b82 */ /* 0x002e680000000a00 */
[----:B------:R-:W3:Y:S01]  /*01a0*/  LDG.E.64 R2, desc[UR4][R2.64] ;  /* 0x0000000402027981 */ /* 0x000ee2000c1e1b00 */
[----:B----4-:R-:W-:-:S04]  /*01b0*/  IMAD.WIDE R8, R13, 0x4, R8 ;  /* 0x000000040d087825 */ /* 0x010fc800078e0208 */
[----:B-----5:R-:W-:Y:S02]  /*01c0*/  IMAD.WIDE R10, R13, 0x4, R10 ;  /* 0x000000040d0a7825 */ /* 0x020fe400078e020a */
[----:B------:R-:W4:Y:S04]  /*01d0*/  LDG.E.EL R8, desc[UR4][R8.64] ;  /* 0x0000000408087981 */ /* 0x000f28000c2e1900 */
[----:B------:R-:W4:Y:S01]  /*01e0*/  LDG.E.EL R11, desc[UR4][R10.64] ;  /* 0x000000040a0b7981 */ /* 0x000f22000c2e1900 */
[----:B-1----:R-:W-:-:S04]  /*01f0*/  IMAD.WIDE R4, R0, 0x4, R4 ;  /* 0x0000000400047825 */ /* 0x002fc800078e0204 */
[----:B--2---:R-:W-:-:S04]  /*0200*/  FADD R6, R6, 9.9999997473787516356e-06 ;  /* 0x3727c5ac06067421 */ /* 0x004fc80000000000 */
[----:B------:R-:W1:Y:S02]  /*0210*/  MUFU.SQRT R7, R6 ;  /* 0x0000000600077308 */ /* 0x000e640000002000 */
[C---:B-1----:R-:W-:Y:S02]  /*0220*/  FSETP.GT.AND P0, PT, R7.reuse, 8.50705917302346158658e+37, PT ;  /* 0x7e8000000700780b */ /* 0x042fe40003f04000 */
[----:B------:R-:W-:-:S11]  /*0230*/  FSETP.GEU.AND P1, PT, R7, 1.175494350822287508e-38, PT ;  /* 0x008000000700780b */ /* 0x000fd60003f2e000 */
[----:B------:R-:W-:-:S04]  /*0240*/  @P0 FMUL R7, R7, 0.25 ;  /* 0x3e80000007070820 */ /* 0x000fc80000400000 */
[----:B------:R-:W-:-:S06]  /*0250*/  @!P1 FMUL R7, R7, 16777216 ;  /* 0x4b80000007079820 */ /* 0x000fcc0000400000 */
[----:B------:R-:W1:Y:S01]  /*0260*/  MUFU.RCP R7, R7 ;  /* 0x0000000700077308 */ /* 0x000e620000001000 */
[----:B------:R-:W-:Y:S01]  /*0270*/  FSEL R14, R14, 1, P0 ;  /* 0x3f8000000e0e7808 */ /* 0x000fe20000000000 */
[----:B---3--:R-:W-:-:S04]  /*0280*/  FADD R2, R2, -R12 ;  /* 0x8000000c02027221 */ /* 0x008fc80000000000 */
[----:B------:R-:W-:Y:S01]  /*0290*/  @!P1 FMUL R14, R14, 16777216 ;  /* 0x4b8000000e0e9820 */ /* 0x000fe20000400000 */
[----:B------:R-:W-:-:S03]  /*02a0*/  FADD R3, R3, -R12 ;  /* 0x8000000c03037221 */ /* 0x000fc60000000000 */
[----:B-1----:R-:W-:-:S04]  /*02b0*/  FMUL R14, R7, R14 ;  /* 0x0000000e070e7220 */ /* 0x002fc80000400000 */
[-C--:B------:R-:W-:Y:S01]  /*02c0*/  FMUL R2, R2, R14.reuse ;  /* 0x0000000e02027220 */ /* 0x080fe20000400000 */
[----:B------:R-:W-:-:S03]  /*02d0*/  FMUL R14, R3, R14 ;  /* 0x0000000e030e7220 */ /* 0x000fc60000400000 */
[C-C-:B----4-:R-:W-:Y:S01]  /*02e0*/  FFMA R2, R8.reuse, R2, R11.reuse ;  /* 0x0000000208027223 */ /* 0x150fe2000000000b */
[----:B------:R-:W-:-:S04]  /*02f0*/  FFMA R14, R8, R14, R11 ;  /* 0x0000000e080e7223 */ /* 0x000fc8000000000b */
[----:B------:R-:W-:Y:S02]  /*0300*/  FSETP.GEU.AND P0, PT, R2, RZ, PT ;  /* 0x000000ff0200720b */ /* 0x000fe40003f0e000 */
[----:B------:R-:W-:Y:S02]  /*0310*/  FSETP.GEU.AND P1, PT, R14, RZ, PT ;  /* 0x000000ff0e00720b */ /* 0x000fe40003f2e000 */
[----:B------:R-:W-:Y:S02]  /*0320*/  FSEL R2, R2, RZ, P0 ;  /* 0x000000ff02027208 */ /* 0x000fe40000000000 */
[----:B------:R-:W-:-:S05]  /*0330*/  FSEL R3, R14, RZ, P1 ;  /* 0x000000ff0e037208 */ /* 0x000fca0000800000 */
[----:B------:R-:W-:Y:S01]  /*0340*/  STG.E.64 desc[UR4][R4.64], R2 ;  /* 0x0000000204007986 */ /* 0x000fe2000c101b04 */
[----:B------:R-:W-:Y:S05]  /*0350*/  EXIT ;  /* 0x000000000000794d */ /* 0x000fea0003800000 */
.L_x_0:
[----:B------:R-:W-:-:S00]  /*0360*/  BRA `(.L_x_0) ;  /* 0xfffffffc00fc7947 */ /* 0x000fc0000383ffff */
[----:B------:R-:W-:-:S00]  /*0370*/  NOP ;  /* 0x0000000000007918 */ /* 0x000fc00000000000 */
        /* <DEDUP_REMOVED lines=8> */
.L_x_1:


//--------------------- .nv.global.init           --------------------------
	.section	.nv.global.init,"aw",@progbits
.nv.global.init:
	.type		_$_str,@object
	.size		_$_str,(_$_str_$_2 - _$_str)
_$_str:
        /*0000*/ 	.byte	0x5f, 0x5f, 0x43, 0x55, 0x44, 0x41, 0x5f, 0x46, 0x54, 0x5a, 0x00
	.type		_$_str_$_2,@object
	.size		_$_str_$_2,(.L_1 - _$_str_$_2)
_$_str_$_2:
        /*000b*/ 	.byte	0x5f, 0x5f, 0x43, 0x55, 0x44, 0x41, 0x5f, 0x50, 0x52, 0x45, 0x43, 0x5f, 0x53, 0x51, 0x52, 0x54
        /*001b*/ 	.byte	0x00
.L_1:


//--------------------- .nv.constant0.triton_poi_fused__native_batch_norm_legit_no_training_relu_8 --------------------------
	.section	.nv.constant0.triton_poi_fused__native_batch_norm_legit_no_training_relu_8,"a",@progbits
	.sectionflags	@""
	.align	4
.nv.constant0.triton_poi_fused__native_batch_norm_legit_no_training_relu_8:
	.zero		580
